//
// Generated by NVIDIA NVVM Compiler
//
// Compiler Build ID: CL-36424714
// Cuda compilation tools, release 13.0, V13.0.88
// Based on NVVM 20.0.0
//

.version 9.0
.target sm_100
.address_size 64

	// .globl	_Z6squarePA64_jS0_j

.visible .entry _Z6squarePA64_jS0_j(
	.param .u64 .ptr .align 1 _Z6squarePA64_jS0_j_param_0,
	.param .u64 .ptr .align 1 _Z6squarePA64_jS0_j_param_1,
	.param .u32 _Z6squarePA64_jS0_j_param_2
)
{
	.reg .pred 	%p<10>;
	.reg .b32 	%r<129>;
	.reg .b64 	%rd<49>;

	ld.param.u64 	%rd19, [_Z6squarePA64_jS0_j_param_0];
	ld.param.u64 	%rd20, [_Z6squarePA64_jS0_j_param_1];
	ld.param.u32 	%r28, [_Z6squarePA64_jS0_j_param_2];
	mov.u32 	%r29, %ctaid.x;
	mov.u32 	%r30, %ntid.x;
	mov.u32 	%r31, %tid.x;
	mad.lo.s32 	%r1, %r29, %r30, %r31;
	mov.u32 	%r32, %ctaid.y;
	mov.u32 	%r33, %ntid.y;
	mov.u32 	%r34, %tid.y;
	mad.lo.s32 	%r2, %r32, %r33, %r34;
	setp.eq.s32 	%p1, %r28, 0;
	@%p1 bra 	$L__BB0_13;
	cvta.to.global.u64 	%rd1, %rd19;
	cvta.to.global.u64 	%rd21, %rd20;
	cvt.u64.u32 	%rd2, %r1;
	cvt.u64.u32 	%rd3, %r2;
	mul.wide.u32 	%rd22, %r1, 256;
	add.s64 	%rd23, %rd21, %rd22;
	mul.wide.u32 	%rd24, %r2, 4;
	add.s64 	%rd4, %rd23, %rd24;
	ld.global.u32 	%r121, [%rd4];
	and.b32  	%r4, %r28, 15;
	setp.lt.u32 	%p2, %r28, 16;
	mov.b32 	%r124, 0;
	@%p2 bra 	$L__BB0_4;
	and.b32  	%r124, %r28, -16;
	neg.s32 	%r119, %r124;
	add.s64 	%rd26, %rd22, %rd1;
	add.s64 	%rd46, %rd26, 32;
	add.s64 	%rd28, %rd24, %rd1;
	add.s64 	%rd45, %rd28, 2048;
$L__BB0_3:
	.pragma "nounroll";
	ld.global.u32 	%r36, [%rd46+-32];
	ld.global.u32 	%r37, [%rd45+-2048];
	mad.lo.s32 	%r38, %r37, %r36, %r121;
	st.global.u32 	[%rd4], %r38;
	ld.global.u32 	%r39, [%rd46+-28];
	ld.global.u32 	%r40, [%rd45+-1792];
	mad.lo.s32 	%r41, %r40, %r39, %r38;
	st.global.u32 	[%rd4], %r41;
	ld.global.u32 	%r42, [%rd46+-24];
	ld.global.u32 	%r43, [%rd45+-1536];
	mad.lo.s32 	%r44, %r43, %r42, %r41;
	st.global.u32 	[%rd4], %r44;
	ld.global.u32 	%r45, [%rd46+-20];
	ld.global.u32 	%r46, [%rd45+-1280];
	mad.lo.s32 	%r47, %r46, %r45, %r44;
	st.global.u32 	[%rd4], %r47;
	ld.global.u32 	%r48, [%rd46+-16];
	ld.global.u32 	%r49, [%rd45+-1024];
	mad.lo.s32 	%r50, %r49, %r48, %r47;
	st.global.u32 	[%rd4], %r50;
	ld.global.u32 	%r51, [%rd46+-12];
	ld.global.u32 	%r52, [%rd45+-768];
	mad.lo.s32 	%r53, %r52, %r51, %r50;
	st.global.u32 	[%rd4], %r53;
	ld.global.u32 	%r54, [%rd46+-8];
	ld.global.u32 	%r55, [%rd45+-512];
	mad.lo.s32 	%r56, %r55, %r54, %r53;
	st.global.u32 	[%rd4], %r56;
	ld.global.u32 	%r57, [%rd46+-4];
	ld.global.u32 	%r58, [%rd45+-256];
	mad.lo.s32 	%r59, %r58, %r57, %r56;
	st.global.u32 	[%rd4], %r59;
	ld.global.u32 	%r60, [%rd46];
	ld.global.u32 	%r61, [%rd45];
	mad.lo.s32 	%r62, %r61, %r60, %r59;
	st.global.u32 	[%rd4], %r62;
	ld.global.u32 	%r63, [%rd46+4];
	ld.global.u32 	%r64, [%rd45+256];
	mad.lo.s32 	%r65, %r64, %r63, %r62;
	st.global.u32 	[%rd4], %r65;
	ld.global.u32 	%r66, [%rd46+8];
	ld.global.u32 	%r67, [%rd45+512];
	mad.lo.s32 	%r68, %r67, %r66, %r65;
	st.global.u32 	[%rd4], %r68;
	ld.global.u32 	%r69, [%rd46+12];
	ld.global.u32 	%r70, [%rd45+768];
	mad.lo.s32 	%r71, %r70, %r69, %r68;
	st.global.u32 	[%rd4], %r71;
	ld.global.u32 	%r72, [%rd46+16];
	ld.global.u32 	%r73, [%rd45+1024];
	mad.lo.s32 	%r74, %r73, %r72, %r71;
	st.global.u32 	[%rd4], %r74;
	ld.global.u32 	%r75, [%rd46+20];
	ld.global.u32 	%r76, [%rd45+1280];
	mad.lo.s32 	%r77, %r76, %r75, %r74;
	st.global.u32 	[%rd4], %r77;
	ld.global.u32 	%r78, [%rd46+24];
	ld.global.u32 	%r79, [%rd45+1536];
	mad.lo.s32 	%r80, %r79, %r78, %r77;
	st.global.u32 	[%rd4], %r80;
	ld.global.u32 	%r81, [%rd46+28];
	ld.global.u32 	%r82, [%rd45+1792];
	mad.lo.s32 	%r121, %r82, %r81, %r80;
	st.global.u32 	[%rd4], %r121;
	add.s32 	%r119, %r119, 16;
	add.s64 	%rd46, %rd46, 64;
	add.s64 	%rd45, %rd45, 4096;
	setp.ne.s32 	%p3, %r119, 0;
	@%p3 bra 	$L__BB0_3;
$L__BB0_4:
	setp.eq.s32 	%p4, %r4, 0;
	@%p4 bra 	$L__BB0_13;
	shl.b64 	%rd29, %rd2, 8;
	add.s64 	%rd11, %rd1, %rd29;
	shl.b64 	%rd30, %rd3, 2;
	add.s64 	%rd12, %rd1, %rd30;
	and.b32  	%r13, %r28, 7;
	setp.lt.u32 	%p5, %r4, 8;
	@%p5 bra 	$L__BB0_7;
	mul.wide.u32 	%rd31, %r124, 4;
	add.s64 	%rd32, %rd11, %rd31;
	ld.global.u32 	%r83, [%rd32];
	mul.wide.u32 	%rd33, %r124, 256;
	add.s64 	%rd34, %rd12, %rd33;
	ld.global.u32 	%r84, [%rd34];
	mad.lo.s32 	%r85, %r84, %r83, %r121;
	st.global.u32 	[%rd4], %r85;
	ld.global.u32 	%r86, [%rd32+4];
	ld.global.u32 	%r87, [%rd34+256];
	mad.lo.s32 	%r88, %r87, %r86, %r85;
	st.global.u32 	[%rd4], %r88;
	ld.global.u32 	%r89, [%rd32+8];
	ld.global.u32 	%r90, [%rd34+512];
	mad.lo.s32 	%r91, %r90, %r89, %r88;
	st.global.u32 	[%rd4], %r91;
	ld.global.u32 	%r92, [%rd32+12];
	ld.global.u32 	%r93, [%rd34+768];
	mad.lo.s32 	%r94, %r93, %r92, %r91;
	st.global.u32 	[%rd4], %r94;
	ld.global.u32 	%r95, [%rd32+16];
	ld.global.u32 	%r96, [%rd34+1024];
	mad.lo.s32 	%r97, %r96, %r95, %r94;
	st.global.u32 	[%rd4], %r97;
	ld.global.u32 	%r98, [%rd32+20];
	ld.global.u32 	%r99, [%rd34+1280];
	mad.lo.s32 	%r100, %r99, %r98, %r97;
	st.global.u32 	[%rd4], %r100;
	ld.global.u32 	%r101, [%rd32+24];
	ld.global.u32 	%r102, [%rd34+1536];
	mad.lo.s32 	%r103, %r102, %r101, %r100;
	st.global.u32 	[%rd4], %r103;
	ld.global.u32 	%r104, [%rd32+28];
	ld.global.u32 	%r105, [%rd34+1792];
	mad.lo.s32 	%r121, %r105, %r104, %r103;
	st.global.u32 	[%rd4], %r121;
	add.s32 	%r124, %r124, 8;
$L__BB0_7:
	setp.eq.s32 	%p6, %r13, 0;
	@%p6 bra 	$L__BB0_13;
	and.b32  	%r18, %r28, 3;
	setp.lt.u32 	%p7, %r13, 4;
	@%p7 bra 	$L__BB0_10;
	mul.wide.u32 	%rd35, %r124, 4;
	add.s64 	%rd36, %rd11, %rd35;
	ld.global.u32 	%r106, [%rd36];
	mul.wide.u32 	%rd37, %r124, 256;
	add.s64 	%rd38, %rd12, %rd37;
	ld.global.u32 	%r107, [%rd38];
	mad.lo.s32 	%r108, %r107, %r106, %r121;
	st.global.u32 	[%rd4], %r108;
	ld.global.u32 	%r109, [%rd36+4];
	ld.global.u32 	%r110, [%rd38+256];
	mad.lo.s32 	%r111, %r110, %r109, %r108;
	st.global.u32 	[%rd4], %r111;
	ld.global.u32 	%r112, [%rd36+8];
	ld.global.u32 	%r113, [%rd38+512];
	mad.lo.s32 	%r114, %r113, %r112, %r111;
	st.global.u32 	[%rd4], %r114;
	ld.global.u32 	%r115, [%rd36+12];
	ld.global.u32 	%r116, [%rd38+768];
	mad.lo.s32 	%r121, %r116, %r115, %r114;
	st.global.u32 	[%rd4], %r121;
	add.s32 	%r124, %r124, 4;
$L__BB0_10:
	setp.eq.s32 	%p8, %r18, 0;
	@%p8 bra 	$L__BB0_13;
	mul.wide.u32 	%rd39, %r124, 256;
	add.s64 	%rd41, %rd39, %rd24;
	add.s64 	%rd48, %rd1, %rd41;
	mul.wide.u32 	%rd43, %r124, 4;
	add.s64 	%rd44, %rd22, %rd43;
	add.s64 	%rd47, %rd1, %rd44;
	neg.s32 	%r127, %r18;
$L__BB0_12:
	.pragma "nounroll";
	ld.global.u32 	%r117, [%rd47];
	ld.global.u32 	%r118, [%rd48];
	mad.lo.s32 	%r121, %r118, %r117, %r121;
	st.global.u32 	[%rd4], %r121;
	add.s64 	%rd48, %rd48, 256;
	add.s64 	%rd47, %rd47, 4;
	add.s32 	%r127, %r127, 1;
	setp.ne.s32 	%p9, %r127, 0;
	@%p9 bra 	$L__BB0_12;
$L__BB0_13:
	ret;

}
	// .globl	_Z9initArrayPA64_jj
.visible .entry _Z9initArrayPA64_jj(
	.param .u64 .ptr .align 1 _Z9initArrayPA64_jj_param_0,
	.param .u32 _Z9initArrayPA64_jj_param_1
)
{
	.reg .b32 	%r<11>;
	.reg .b64 	%rd<7>;

	ld.param.u64 	%rd1, [_Z9initArrayPA64_jj_param_0];
	ld.param.u32 	%r1, [_Z9initArrayPA64_jj_param_1];
	cvta.to.global.u64 	%rd2, %rd1;
	mov.u32 	%r2, %ctaid.x;
	mov.u32 	%r3, %ntid.x;
	mov.u32 	%r4, %tid.x;
	mad.lo.s32 	%r5, %r2, %r3, %r4;
	mov.u32 	%r6, %ctaid.y;
	mov.u32 	%r7, %ntid.y;
	mov.u32 	%r8, %tid.y;
	mad.lo.s32 	%r9, %r6, %r7, %r8;
	mad.lo.s32 	%r10, %r1, %r5, %r9;
	mul.wide.u32 	%rd3, %r5, 256;
	add.s64 	%rd4, %rd2, %rd3;
	mul.wide.u32 	%rd5, %r9, 4;
	add.s64 	%rd6, %rd4, %rd5;
	st.global.u32 	[%rd6], %r10;
	ret;

}


// ===== COMPILED SASS (sm_100) =====

	.target	sm_100

	.elftype	@"ET_EXEC"


//--------------------- .note.nv.tkinfo           --------------------------
	.section	.note.nv.tkinfo,"",@"SHT_NOTE"
	.sectionflags	@"SHF_NOTE_NV_TKINFO"
	.tkinfo
        /*0018*/ 	.word	0x00000002
        /*0030*/ 	.string	""
        /*0030*/ 	.string	"ptxas"
        /*0030*/ 	.string	"Cuda compilation tools, release 13.0, V13.0.88"
        /*0030*/ 	.string	"Build cuda_13.0.r13.0/compiler.36424714_0"
        /*0030*/ 	.string	"-arch sm_100 -m 64 "



//--------------------- .note.nv.cuinfo           --------------------------
	.section	.note.nv.cuinfo,"",@"SHT_NOTE"
	.sectionflags	@"SHF_NOTE_NV_CUINFO"
        /*0018*/ 	.short	0x0002
        /*001a*/ 	.short	0x0064
        /*001c*/ 	.short	0x0082
	.zero		2


//--------------------- .nv.info                  --------------------------
	.section	.nv.info,"",@"SHT_CUDA_INFO"
	.align	4


	//----- nvinfo : EIATTR_REGCOUNT
	.align		4
        /*0000*/ 	.byte	0x04, 0x2f
        /*0002*/ 	.short	(.L_1 - .L_0)
	.align		4
.L_0:
        /*0004*/ 	.word	index@(_Z6squarePA64_jS0_j)
        /*0008*/ 	.word	0x0000001c


	//----- nvinfo : EIATTR_FRAME_SIZE
	.align		4
.L_1:
        /*000c*/ 	.byte	0x04, 0x11
        /*000e*/ 	.short	(.L_3 - .L_2)
	.align		4
.L_2:
        /*0010*/ 	.word	index@(_Z6squarePA64_jS0_j)
        /*0014*/ 	.word	0x00000000


	//----- nvinfo : EIATTR_REGCOUNT
	.align		4
.L_3:
        /*0018*/ 	.byte	0x04, 0x2f
        /*001a*/ 	.short	(.L_5 - .L_4)
	.align		4
.L_4:
        /*001c*/ 	.word	index@(_Z9initArrayPA64_jj)
        /*0020*/ 	.word	0x0000000a


	//----- nvinfo : EIATTR_FRAME_SIZE
	.align		4
.L_5:
        /*0024*/ 	.byte	0x04, 0x11
        /*0026*/ 	.short	(.L_7 - .L_6)
	.align		4
.L_6:
        /*0028*/ 	.word	index@(_Z9initArrayPA64_jj)
        /*002c*/ 	.word	0x00000000


	//----- nvinfo : EIATTR_MIN_STACK_SIZE
	.align		4
.L_7:
        /*0030*/ 	.byte	0x04, 0x12
        /*0032*/ 	.short	(.L_9 - .L_8)
	.align		4
.L_8:
        /*0034*/ 	.word	index@(_Z9initArrayPA64_jj)
        /*0038*/ 	.word	0x00000000


	//----- nvinfo : EIATTR_MIN_STACK_SIZE
	.align		4
.L_9:
        /*003c*/ 	.byte	0x04, 0x12
        /*003e*/ 	.short	(.L_11 - .L_10)
	.align		4
.L_10:
        /*0040*/ 	.word	index@(_Z6squarePA64_jS0_j)
        /*0044*/ 	.word	0x00000000
.L_11:


//--------------------- .nv.compat                --------------------------
	.section	.nv.compat,"",@"SHT_CUDA_COMPAT_INFO"
	.align	4
        /*0000*/ 	.byte	0x02, 0x09, 0x00, 0x00, 0x02, 0x02, 0x01, 0x00, 0x02, 0x05, 0x05, 0x00, 0x03, 0x07, 0x01, 0x01
        /*0010*/ 	.byte	0x02, 0x03, 0x00, 0x00, 0x02, 0x06, 0x01, 0x00, 0x04, 0x0b, 0x08, 0x00, 0x09, 0x00, 0x00, 0x00
        /*0020*/ 	.byte	0x00, 0x00, 0x00, 0x00


//--------------------- .nv.info._Z9initArrayPA64_jj --------------------------
	.section	.nv.info._Z9initArrayPA64_jj,"",@"SHT_CUDA_INFO"
	.sectionflags	@""
	.align	4


	//----- nvinfo : EIATTR_CUDA_API_VERSION
	.align		4
        /*0000*/ 	.byte	0x04, 0x37
        /*0002*/ 	.short	(.L_13 - .L_12)
.L_12:
        /*0004*/ 	.word	0x00000082


	//----- nvinfo : EIATTR_KPARAM_INFO
	.align		4
.L_13:
        /*0008*/ 	.byte	0x04, 0x17
        /*000a*/ 	.short	(.L_15 - .L_14)
.L_14:
        /*000c*/ 	.word	0x00000000
        /*0010*/ 	.short	0x0001
        /*0012*/ 	.short	0x0008
        /*0014*/ 	.byte	0x00, 0xf0, 0x11, 0x00


	//----- nvinfo : EIATTR_KPARAM_INFO
	.align		4
.L_15:
        /*0018*/ 	.byte	0x04, 0x17
        /*001a*/ 	.short	(.L_17 - .L_16)
.L_16:
        /*001c*/ 	.word	0x00000000
        /*0020*/ 	.short	0x0000
        /*0022*/ 	.short	0x0000
        /*0024*/ 	.byte	0x00, 0xf5, 0x21, 0x00


	//----- nvinfo : EIATTR_SPARSE_MMA_MASK
	.align		4
.L_17:
        /*0028*/ 	.byte	0x03, 0x50
        /*002a*/ 	.short	0x0000


	//----- nvinfo : EIATTR_MAXREG_COUNT
	.align		4
        /*002c*/ 	.byte	0x03, 0x1b
        /*002e*/ 	.short	0x00ff


	//----- nvinfo : EIATTR_MERCURY_ISA_VERSION
	.align		4
        /*0030*/ 	.byte	0x03, 0x5f
        /*0032*/ 	.short	0x0101


	//----- nvinfo : EIATTR_VRC_CTA_INIT_COUNT
	.align		4
        /*0034*/ 	.byte	0x02, 0x4a
	.zero		1
	.zero		1


	//----- nvinfo : EIATTR_EXIT_INSTR_OFFSETS
	.align		4
        /*0038*/ 	.byte	0x04, 0x1c
        /*003a*/ 	.short	(.L_19 - .L_18)


	//   ....[0]....
.L_18:
        /*003c*/ 	.word	0x00000100


	//----- nvinfo : EIATTR_CBANK_PARAM_SIZE
	.align		4
.L_19:
        /*0040*/ 	.byte	0x03, 0x19
        /*0042*/ 	.short	0x000c


	//----- nvinfo : EIATTR_PARAM_CBANK
	.align		4
        /*0044*/ 	.byte	0x04, 0x0a
        /*0046*/ 	.short	(.L_21 - .L_20)
	.align		4
.L_20:
        /*0048*/ 	.word	index@(.nv.constant0._Z9initArrayPA64_jj)
        /*004c*/ 	.short	0x0380
        /*004e*/ 	.short	0x000c


	//----- nvinfo : EIATTR_SW_WAR
	.align		4
.L_21:
        /*0050*/ 	.byte	0x04, 0x36
        /*0052*/ 	.short	(.L_23 - .L_22)
.L_22:
        /*0054*/ 	.word	0x00000008
.L_23:


//--------------------- .nv.info._Z6squarePA64_jS0_j --------------------------
	.section	.nv.info._Z6squarePA64_jS0_j,"",@"SHT_CUDA_INFO"
	.sectionflags	@""
	.align	4


	//----- nvinfo : EIATTR_CUDA_API_VERSION
	.align		4
        /*0000*/ 	.byte	0x04, 0x37
        /*0002*/ 	.short	(.L_25 - .L_24)
.L_24:
        /*0004*/ 	.word	0x00000082


	//----- nvinfo : EIATTR_KPARAM_INFO
	.align		4
.L_25:
        /*0008*/ 	.byte	0x04, 0x17
        /*000a*/ 	.short	(.L_27 - .L_26)
.L_26:
        /*000c*/ 	.word	0x00000000
        /*0010*/ 	.short	0x0002
        /*0012*/ 	.short	0x0010
        /*0014*/ 	.byte	0x00, 0xf0, 0x11, 0x00


	//----- nvinfo : EIATTR_KPARAM_INFO
	.align		4
.L_27:
        /*0018*/ 	.byte	0x04, 0x17
        /*001a*/ 	.short	(.L_29 - .L_28)
.L_28:
        /*001c*/ 	.word	0x00000000
        /*0020*/ 	.short	0x0001
        /*0022*/ 	.short	0x0008
        /*0024*/ 	.byte	0x00, 0xf5, 0x21, 0x00


	//----- nvinfo : EIATTR_KPARAM_INFO
	.align		4
.L_29:
        /*0028*/ 	.byte	0x04, 0x17
        /*002a*/ 	.short	(.L_31 - .L_30)
.L_30:
        /*002c*/ 	.word	0x00000000
        /*0030*/ 	.short	0x0000
        /*0032*/ 	.short	0x0000
        /*0034*/ 	.byte	0x00, 0xf5, 0x21, 0x00


	//----- nvinfo : EIATTR_SPARSE_MMA_MASK
	.align		4
.L_31:
        /*0038*/ 	.byte	0x03, 0x50
        /*003a*/ 	.short	0x0000


	//----- nvinfo : EIATTR_MAXREG_COUNT
	.align		4
        /*003c*/ 	.byte	0x03, 0x1b
        /*003e*/ 	.short	0x00ff


	//----- nvinfo : EIATTR_MERCURY_ISA_VERSION
	.align		4
        /*0040*/ 	.byte	0x03, 0x5f
        /*0042*/ 	.short	0x0101


	//----- nvinfo : EIATTR_VRC_CTA_INIT_COUNT
	.align		4
        /*0044*/ 	.byte	0x02, 0x4a
	.zero		1
	.zero		1


	//----- nvinfo : EIATTR_EXIT_INSTR_OFFSETS
	.align		4
        /*0048*/ 	.byte	0x04, 0x1c
        /*004a*/ 	.short	(.L_33 - .L_32)


	//   ....[0]....
.L_32:
        /*004c*/ 	.word	0x00000090


	//   ....[1]....
        /*0050*/ 	.word	0x000006c0


	//   ....[2]....
        /*0054*/ 	.word	0x00000990


	//   ....[3]....
        /*0058*/ 	.word	0x00000b10


	//   ....[4]....
        /*005c*/ 	.word	0x00000c50


	//----- nvinfo : EIATTR_CBANK_PARAM_SIZE
	.align		4
.L_33:
        /*0060*/ 	.byte	0x03, 0x19
        /*0062*/ 	.short	0x0014


	//----- nvinfo : EIATTR_PARAM_CBANK
	.align		4
        /*0064*/ 	.byte	0x04, 0x0a
        /*0066*/ 	.short	(.L_35 - .L_34)
	.align		4
.L_34:
        /*0068*/ 	.word	index@(.nv.constant0._Z6squarePA64_jS0_j)
        /*006c*/ 	.short	0x0380
        /*006e*/ 	.short	0x0014


	//----- nvinfo : EIATTR_SW_WAR
	.align		4
.L_35:
        /*0070*/ 	.byte	0x04, 0x36
        /*0072*/ 	.short	(.L_37 - .L_36)
.L_36:
        /*0074*/ 	.word	0x00000008
.L_37:


//--------------------- .nv.callgraph             --------------------------
	.section	.nv.callgraph,"",@"SHT_CUDA_CALLGRAPH"
	.align	4
	.sectionentsize	8
	.align		4
        /*0000*/ 	.word	0x00000000
	.align		4
        /*0004*/ 	.word	0xffffffff
	.align		4
        /*0008*/ 	.word	0x00000000
	.align		4
        /*000c*/ 	.word	0xfffffffe
	.align		4
        /*0010*/ 	.word	0x00000000
	.align		4
        /*0014*/ 	.word	0xfffffffd
	.align		4
        /*0018*/ 	.word	0x00000000
	.align		4
        /*001c*/ 	.word	0xfffffffc


//--------------------- .text._Z9initArrayPA64_jj --------------------------
	.section	.text._Z9initArrayPA64_jj,"ax",@progbits
	.align	128
        .global         _Z9initArrayPA64_jj
        .type           _Z9initArrayPA64_jj,@function
        .size           _Z9initArrayPA64_jj,(.L_x_7 - _Z9initArrayPA64_jj)
        .other          _Z9initArrayPA64_jj,@"STO_CUDA_ENTRY STV_DEFAULT"
_Z9initArrayPA64_jj:
.text._Z9initArrayPA64_jj:
[----:B------:R-:W-:Y:S01]  /*0000*/  LDC R1, c[0x0][0x37c] ;  /* 0x0000df00ff017b82 */ /* 0x000fe20000000800 */
[----:B------:R-:W0:Y:S07]  /*0010*/  S2R R0, SR_TID.X ;  /* 0x0000000000007919 */ /* 0x000e2e0000002100 */
[----:B------:R-:W0:Y:S01]  /*0020*/  S2UR UR6, SR_CTAID.X ;  /* 0x00000000000679c3 */ /* 0x000e220000002500 */
[----:B------:R-:W1:Y:S01]  /*0030*/  LDCU UR8, c[0x0][0x388] ;  /* 0x00007100ff0877ac */ /* 0x000e620008000800 */
[----:B------:R-:W2:Y:S01]  /*0040*/  S2R R7, SR_TID.Y ;  /* 0x0000000000077919 */ /* 0x000ea20000002200 */
[----:B------:R-:W3:Y:S05]  /*0050*/  LDCU.64 UR4, c[0x0][0x358] ;  /* 0x00006b00ff0477ac */ /* 0x000eea0008000a00 */
[----:B------:R-:W0:Y:S08]  /*0060*/  LDC R5, c[0x0][0x360] ;  /* 0x0000d800ff057b82 */ /* 0x000e300000000800 */
[----:B------:R-:W4:Y:S08]  /*0070*/  LDC.64 R2, c[0x0][0x380] ;  /* 0x0000e000ff027b82 */ /* 0x000f300000000a00 */
[----:B------:R-:W2:Y:S08]  /*0080*/  S2UR UR7, SR_CTAID.Y ;  /* 0x00000000000779c3 */ /* 0x000eb00000002600 */
[----:B------:R-:W2:Y:S01]  /*0090*/  LDC R4, c[0x0][0x364] ;  /* 0x0000d900ff047b82 */ /* 0x000ea20000000800 */
[----:B0-----:R-:W-:-:S04]  /*00a0*/  IMAD R5, R5, UR6, R0 ;  /* 0x0000000605057c24 */ /* 0x001fc8000f8e0200 */
[----:B----4-:R-:W-:-:S04]  /*00b0*/  IMAD.WIDE.U32 R2, R5, 0x100, R2 ;  /* 0x0000010005027825 */ /* 0x010fc800078e0002 */
[----:B--2---:R-:W-:-:S04]  /*00c0*/  IMAD R0, R4, UR7, R7 ;  /* 0x0000000704007c24 */ /* 0x004fc8000f8e0207 */
[----:B-1----:R-:W-:Y:S02]  /*00d0*/  IMAD R5, R5, UR8, R0 ;  /* 0x0000000805057c24 */ /* 0x002fe4000f8e0200 */
[----:B------:R-:W-:-:S05]  /*00e0*/  IMAD.WIDE.U32 R2, R0, 0x4, R2 ;  /* 0x0000000400027825 */ /* 0x000fca00078e0002 */
[----:B---3--:R-:W-:Y:S01]  /*00f0*/  STG.E desc[UR4][R2.64], R5 ;  /* 0x0000000502007986 */ /* 0x008fe2000c101904 */
[----:B------:R-:W-:Y:S05]  /*0100*/  EXIT ;  /* 0x000000000000794d */ /* 0x000fea0003800000 */
.L_x_0:
[----:B------:R-:W-:-:S00]  /*0110*/  BRA `(.L_x_0) ;  /* 0xfffffffc00fc7947 */ /* 0x000fc0000383ffff */
[----:B------:R-:W-:-:S00]  /*0120*/  NOP ;  /* 0x0000000000007918 */ /* 0x000fc00000000000 */
        /* <DEDUP_REMOVED lines=13> */
.L_x_7:


//--------------------- .text._Z6squarePA64_jS0_j --------------------------
	.section	.text._Z6squarePA64_jS0_j,"ax",@progbits
	.align	128
        .global         _Z6squarePA64_jS0_j
        .type           _Z6squarePA64_jS0_j,@function
        .size           _Z6squarePA64_jS0_j,(.L_x_8 - _Z6squarePA64_jS0_j)
        .other          _Z6squarePA64_jS0_j,@"STO_CUDA_ENTRY STV_DEFAULT"
_Z6squarePA64_jS0_j:
.text._Z6squarePA64_jS0_j:
[----:B------:R-:W-:Y:S01]  /*0000*/  LDC R1, c[0x0][0x37c] ;  /* 0x0000df00ff017b82 */ /* 0x000fe20000000800 */
[----:B------:R-:W0:Y:S07]  /*0010*/  LDCU UR4, c[0x0][0x390] ;  /* 0x00007200ff0477ac */ /* 0x000e2e0008000800 */
[----:B------:R-:W1:Y:S01]  /*0020*/  LDC R0, c[0x0][0x360] ;  /* 0x0000d800ff007b82 */ /* 0x000e620000000800 */
[----:B------:R-:W2:Y:S01]  /*0030*/  S2R R3, SR_TID.X ;  /* 0x0000000000037919 */ /* 0x000ea20000002100 */
[----:B------:R-:W3:Y:S06]  /*0040*/  S2R R5, SR_TID.Y ;  /* 0x0000000000057919 */ /* 0x000eec0000002200 */
[----:B------:R-:W4:Y:S08]  /*0050*/  LDC R8, c[0x0][0x364] ;  /* 0x0000d900ff087b82 */ /* 0x000f300000000800 */
[----:B------:R-:W1:Y:S01]  /*0060*/  S2UR UR5, SR_CTAID.X ;  /* 0x00000000000579c3 */ /* 0x000e620000002500 */
[----:B0-----:R-:W-:-:S07]  /*0070*/  ISETP.NE.AND P0, PT, RZ, UR4, PT ;  /* 0x00000004ff007c0c */ /* 0x001fce000bf05270 */
[----:B------:R-:W0:Y:S06]  /*0080*/  S2UR UR6, SR_CTAID.Y ;  /* 0x00000000000679c3 */ /* 0x000e2c0000002600 */
[----:B01----:R-:W-:Y:S05]  /*0090*/  @!P0 EXIT ;  /* 0x000000000000894d */ /* 0x003fea0003800000 */
[----:B------:R-:W0:Y:S01]  /*00a0*/  LDCU.64 UR10, c[0x0][0x388] ;  /* 0x00007100ff0a77ac */ /* 0x000e220008000a00 */
[----:B--2---:R-:W-:Y:S02]  /*00b0*/  IMAD R0, R0, UR5, R3 ;  /* 0x0000000500007c24 */ /* 0x004fe4000f8e0203 */
[----:B---34-:R-:W-:Y:S01]  /*00c0*/  IMAD R8, R8, UR6, R5 ;  /* 0x0000000608087c24 */ /* 0x018fe2000f8e0205 */
[----:B------:R-:W1:Y:S01]  /*00d0*/  LDCU.64 UR8, c[0x0][0x358] ;  /* 0x00006b00ff0877ac */ /* 0x000e620008000a00 */
[----:B------:R-:W-:-:S04]  /*00e0*/  IMAD.WIDE.U32 R2, R0, 0x100, RZ ;  /* 0x0000010000027825 */ /* 0x000fc800078e00ff */
[----:B------:R-:W-:-:S03]  /*00f0*/  IMAD.WIDE.U32 R4, R8, 0x4, RZ ;  /* 0x0000000408047825 */ /* 0x000fc600078e00ff */
[----:B0-----:R-:W-:-:S04]  /*0100*/  IADD3 R6, P0, P1, R4, UR10, R2 ;  /* 0x0000000a04067c10 */ /* 0x001fc8000f91e002 */
[----:B------:R-:W-:-:S05]  /*0110*/  IADD3.X R7, PT, PT, R5, UR11, R3, P0, P1 ;  /* 0x0000000b05077c10 */ /* 0x000fca00087e2403 */
[----:B-1----:R0:W5:Y:S01]  /*0120*/  LDG.E R9, desc[UR8][R6.64] ;  /* 0x0000000806097981 */ /* 0x002162000c1e1900 */
[----:B------:R-:W-:Y:S01]  /*0130*/  UISETP.GE.U32.AND UP0, UPT, UR4, 0x10, UPT ;  /* 0x000000100400788c */ /* 0x000fe2000bf06070 */
[----:B------:R-:W-:Y:S01]  /*0140*/  HFMA2 R11, -RZ, RZ, 0, 0 ;  /* 0x00000000ff0b7431 */ /* 0x000fe200000001ff */
[----:B------:R-:W-:-:S06]  /*0150*/  ULOP3.LUT UR5, UR4, 0xf, URZ, 0xc0, !UPT ;  /* 0x0000000f04057892 */ /* 0x000fcc000f8ec0ff */
[----:B------:R-:W-:Y:S01]  /*0160*/  ISETP.NE.AND P0, PT, RZ, UR5, PT ;  /* 0x00000005ff007c0c */ /* 0x000fe2000bf05270 */
[----:B0-----:R-:W-:-:S12]  /*0170*/  BRA.U !UP0, `(.L_x_1) ;  /* 0x0000000508507547 */ /* 0x001fd8000b800000 */
[----:B------:R-:W0:Y:S01]  /*0180*/  LDCU.64 UR10, c[0x0][0x380] ;  /* 0x00007000ff0a77ac */ /* 0x000e220008000a00 */
[----:B------:R-:W-:-:S04]  /*0190*/  ULOP3.LUT UR6, UR4, 0xfffffff0, URZ, 0xc0, !UPT ;  /* 0xfffffff004067892 */ /* 0x000fc8000f8ec0ff */
[----:B------:R-:W-:Y:S02]  /*01a0*/  UIADD3 UR7, UPT, UPT, -UR6, URZ, URZ ;  /* 0x000000ff06077290 */ /* 0x000fe4000fffe1ff */
[----:B------:R-:W-:Y:S02]  /*01b0*/  MOV R11, UR6 ;  /* 0x00000006000b7c02 */ /* 0x000fe40008000f00 */
[----:B0-----:R-:W-:Y:S02]  /*01c0*/  IADD3 R16, P1, PT, R2, UR10, RZ ;  /* 0x0000000a02107c10 */ /* 0x001fe4000ff3e0ff */
[----:B------:R-:W-:Y:S02]  /*01d0*/  IADD3 R10, P3, PT, R4, UR10, RZ ;  /* 0x0000000a040a7c10 */ /* 0x000fe4000ff7e0ff */
[----:B------:R-:W-:Y:S02]  /*01e0*/  IADD3 R16, P2, PT, R16, 0x20, RZ ;  /* 0x0000002010107810 */ /* 0x000fe40007f5e0ff */
[----:B------:R-:W-:-:S02]  /*01f0*/  IADD3 R10, P4, PT, R10, 0x800, RZ ;  /* 0x000008000a0a7810 */ /* 0x000fc40007f9e0ff */
[----:B------:R-:W-:Y:S02]  /*0200*/  IADD3.X R17, PT, PT, RZ, UR11, R3, P2, P1 ;  /* 0x0000000bff117c10 */ /* 0x000fe400097e2403 */
[----:B------:R-:W-:-:S09]  /*0210*/  IADD3.X R15, PT, PT, RZ, UR11, R5, P4, P3 ;  /* 0x0000000bff0f7c10 */ /* 0x000fd2000a7e6405 */
.L_x_2:
[----:B------:R-:W-:Y:S02]  /*0220*/  MOV R12, R16 ;  /* 0x00000010000c7202 */ /* 0x000fe40000000f00 */
[----:B------:R-:W-:Y:S02]  /*0230*/  MOV R13, R17 ;  /* 0x00000011000d7202 */ /* 0x000fe40000000f00 */
[----:B------:R-:W-:-:S03]  /*0240*/  MOV R14, R10 ;  /* 0x0000000a000e7202 */ /* 0x000fc60000000f00 */
[----:B--2---:R-:W2:Y:S04]  /*0250*/  LDG.E R10, desc[UR8][R12.64+-0x20] ;  /* 0xffffe0080c0a7981 */ /* 0x004ea8000c1e1900 */
[----:B------:R-:W2:Y:S02]  /*0260*/  LDG.E R16, desc[UR8][R14.64+-0x800] ;  /* 0xfff800080e107981 */ /* 0x000ea4000c1e1900 */
[----:B--2--5:R-:W-:-:S05]  /*0270*/  IMAD R9, R10, R16, R9 ;  /* 0x000000100a097224 */ /* 0x024fca00078e0209 */
[----:B------:R0:W-:Y:S04]  /*0280*/  STG.E desc[UR8][R6.64], R9 ;  /* 0x0000000906007986 */ /* 0x0001e8000c101908 */
[----:B------:R-:W2:Y:S04]  /*0290*/  LDG.E R10, desc[UR8][R12.64+-0x1c] ;  /* 0xffffe4080c0a7981 */ /* 0x000ea8000c1e1900 */
[----:B------:R-:W2:Y:S02]  /*02a0*/  LDG.E R16, desc[UR8][R14.64+-0x700] ;  /* 0xfff900080e107981 */ /* 0x000ea4000c1e1900 */
[----:B--2---:R-:W-:-:S05]  /*02b0*/  IMAD R17, R10, R16, R9 ;  /* 0x000000100a117224 */ /* 0x004fca00078e0209 */
[----:B------:R1:W-:Y:S04]  /*02c0*/  STG.E desc[UR8][R6.64], R17 ;  /* 0x0000001106007986 */ /* 0x0003e8000c101908 */
[----:B------:R-:W2:Y:S04]  /*02d0*/  LDG.E R10, desc[UR8][R12.64+-0x18] ;  /* 0xffffe8080c0a7981 */ /* 0x000ea8000c1e1900 */
[----:B------:R-:W2:Y:S02]  /*02e0*/  LDG.E R16, desc[UR8][R14.64+-0x600] ;  /* 0xfffa00080e107981 */ /* 0x000ea4000c1e1900 */
[----:B--2---:R-:W-:-:S05]  /*02f0*/  IMAD R19, R10, R16, R17 ;  /* 0x000000100a137224 */ /* 0x004fca00078e0211 */
[----:B------:R2:W-:Y:S04]  /*0300*/  STG.E desc[UR8][R6.64], R19 ;  /* 0x0000001306007986 */ /* 0x0005e8000c101908 */
[----:B------:R-:W0:Y:S04]  /*0310*/  LDG.E R10, desc[UR8][R12.64+-0x14] ;  /* 0xffffec080c0a7981 */ /* 0x000e28000c1e1900 */
[----:B------:R-:W0:Y:S02]  /*0320*/  LDG.E R16, desc[UR8][R14.64+-0x500] ;  /* 0xfffb00080e107981 */ /* 0x000e24000c1e1900 */
[----:B0-----:R-:W-:-:S05]  /*0330*/  IMAD R9, R10, R16, R19 ;  /* 0x000000100a097224 */ /* 0x001fca00078e0213 */
[----:B------:R0:W-:Y:S04]  /*0340*/  STG.E desc[UR8][R6.64], R9 ;  /* 0x0000000906007986 */ /* 0x0001e8000c101908 */
[----:B------:R-:W1:Y:S04]  /*0350*/  LDG.E R10, desc[UR8][R12.64+-0x10] ;  /* 0xfffff0080c0a7981 */ /* 0x000e68000c1e1900 */
[----:B------:R-:W1:Y:S02]  /*0360*/  LDG.E R16, desc[UR8][R14.64+-0x400] ;  /* 0xfffc00080e107981 */ /* 0x000e64000c1e1900 */
[----:B-1----:R-:W-:-:S05]  /*0370*/  IMAD R17, R10, R16, R9 ;  /* 0x000000100a117224 */ /* 0x002fca00078e0209 */
        /* <DEDUP_REMOVED lines=42> */
[----:B------:R-:W0:Y:S01]  /*0620*/  LDG.E R16, desc[UR8][R14.64+0x700] ;  /* 0x000700080e107981 */ /* 0x000e22000c1e1900 */
[----:B------:R-:W-:-:S04]  /*0630*/  UIADD3 UR7, UPT, UPT, UR7, 0x10, URZ ;  /* 0x0000001007077890 */ /* 0x000fc8000fffe0ff */
[----:B------:R-:W-:Y:S01]  /*0640*/  UISETP.NE.AND UP0, UPT, UR7, URZ, UPT ;  /* 0x000000ff0700728c */ /* 0x000fe2000bf05270 */
[----:B0-----:R-:W-:Y:S01]  /*0650*/  IMAD R9, R10, R16, R19 ;  /* 0x000000100a097224 */ /* 0x001fe200078e0213 */
[----:B------:R-:W-:Y:S02]  /*0660*/  IADD3 R16, P1, PT, R12, 0x40, RZ ;  /* 0x000000400c107810 */ /* 0x000fe40007f3e0ff */
[----:B------:R-:W-:Y:S02]  /*0670*/  IADD3 R10, P2, PT, R14, 0x1000, RZ ;  /* 0x000010000e0a7810 */ /* 0x000fe40007f5e0ff */
[----:B------:R2:W-:Y:S01]  /*0680*/  STG.E desc[UR8][R6.64], R9 ;  /* 0x0000000906007986 */ /* 0x0005e2000c101908 */
[----:B-1----:R-:W-:Y:S02]  /*0690*/  IADD3.X R17, PT, PT, RZ, R13, RZ, P1, !PT ;  /* 0x0000000dff117210 */ /* 0x002fe40000ffe4ff */
[----:B------:R-:W-:Y:S01]  /*06a0*/  IADD3.X R15, PT, PT, RZ, R15, RZ, P2, !PT ;  /* 0x0000000fff0f7210 */ /* 0x000fe200017fe4ff */
[----:B------:R-:W-:Y:S07]  /*06b0*/  BRA.U UP0, `(.L_x_2) ;  /* 0xfffffff900d87547 */ /* 0x000fee000b83ffff */
.L_x_1:
[----:B------:R-:W-:Y:S05]  /*06c0*/  @!P0 EXIT ;  /* 0x000000000000894d */ /* 0x000fea0003800000 */
[----:B------:R-:W0:Y:S01]  /*06d0*/  LDCU.64 UR10, c[0x0][0x380] ;  /* 0x00007000ff0a77ac */ /* 0x000e220008000a00 */
[----:B------:R-:W-:Y:S02]  /*06e0*/  UISETP.GE.U32.AND UP0, UPT, UR5, 0x8, UPT ;  /* 0x000000080500788c */ /* 0x000fe4000bf06070 */
[----:B------:R-:W-:-:S06]  /*06f0*/  ULOP3.LUT UR6, UR4, 0x7, URZ, 0xc0, !UPT ;  /* 0x0000000704067892 */ /* 0x000fcc000f8ec0ff */
[----:B------:R-:W-:Y:S02]  /*0700*/  ISETP.NE.AND P0, PT, RZ, UR6, PT ;  /* 0x00000006ff007c0c */ /* 0x000fe4000bf05270 */
[----:B0-----:R-:W-:Y:S02]  /*0710*/  LEA R14, P1, R0, UR10, 0x8 ;  /* 0x0000000a000e7c11 */ /* 0x001fe4000f8240ff */
[----:B------:R-:W-:Y:S02]  /*0720*/  LEA R12, P2, R8, UR10, 0x2 ;  /* 0x0000000a080c7c11 */ /* 0x000fe4000f8410ff */
[----:B------:R-:W-:Y:S02]  /*0730*/  LEA.HI.X R15, R0, UR11, RZ, 0x8, P1 ;  /* 0x0000000b000f7c11 */ /* 0x000fe400088f44ff */
[----:B------:R-:W-:Y:S01]  /*0740*/  LEA.HI.X R13, R8, UR11, RZ, 0x2, P2 ;  /* 0x0000000b080d7c11 */ /* 0x000fe200090f14ff */
[----:B------:R-:W-:Y:S08]  /*0750*/  BRA.U !UP0, `(.L_x_3) ;  /* 0x00000001088c7547 */ /* 0x000ff0000b800000 */
[----:B--2---:R-:W-:-:S04]  /*0760*/  IMAD.WIDE.U32 R18, R11, 0x4, R14 ;  /* 0x000000040b127825 */ /* 0x004fc800078e000e */
[----:B------:R-:W-:Y:S01]  /*0770*/  IMAD.WIDE.U32 R16, R11, 0x100, R12 ;  /* 0x000001000b107825 */ /* 0x000fe200078e000c */
[----:B------:R-:W2:Y:S04]  /*0780*/  LDG.E R0, desc[UR8][R18.64] ;  /* 0x0000000812007981 */ /* 0x000ea8000c1e1900 */
        /* <DEDUP_REMOVED lines=27> */
[----:B------:R-:W2:Y:S04]  /*0940*/  LDG.E R0, desc[UR8][R18.64+0x1c] ;  /* 0x00001c0812007981 */ /* 0x000ea8000c1e1900 */
[----:B0-----:R-:W2:Y:S01]  /*0950*/  LDG.E R9, desc[UR8][R16.64+0x700] ;  /* 0x0007000810097981 */ /* 0x001ea2000c1e1900 */
[----:B------:R-:W-:Y:S01]  /*0960*/  IADD3 R11, PT, PT, R11, 0x8, RZ ;  /* 0x000000080b0b7810 */ /* 0x000fe20007ffe0ff */
[----:B--2---:R-:W-:-:S05]  /*0970*/  IMAD R9, R0, R9, R25 ;  /* 0x0000000900097224 */ /* 0x004fca00078e0219 */
[----:B------:R1:W-:Y:S02]  /*0980*/  STG.E desc[UR8][R6.64], R9 ;  /* 0x0000000906007986 */ /* 0x0003e4000c101908 */
.L_x_3:
[----:B------:R-:W-:Y:S05]  /*0990*/  @!P0 EXIT ;  /* 0x000000000000894d */ /* 0x000fea0003800000 */
[----:B------:R-:W-:Y:S02]  /*09a0*/  UISETP.GE.U32.AND UP0, UPT, UR6, 0x4, UPT ;  /* 0x000000040600788c */ /* 0x000fe4000bf06070 */
[----:B------:R-:W-:-:S06]  /*09b0*/  ULOP3.LUT UR4, UR4, 0x3, URZ, 0xc0, !UPT ;  /* 0x0000000304047892 */ /* 0x000fcc000f8ec0ff */
[----:B------:R-:W-:Y:S01]  /*09c0*/  ISETP.NE.AND P0, PT, RZ, UR4, PT ;  /* 0x00000004ff007c0c */ /* 0x000fe2000bf05270 */
[----:B------:R-:W-:-:S12]  /*09d0*/  BRA.U !UP0, `(.L_x_4) ;  /* 0x00000001084c7547 */ /* 0x000fd8000b800000 */
[----:B------:R-:W-:-:S04]  /*09e0*/  IMAD.WIDE.U32 R14, R11, 0x4, R14 ;  /* 0x000000040b0e7825 */ /* 0x000fc800078e000e */
[----:B------:R-:W-:Y:S01]  /*09f0*/  IMAD.WIDE.U32 R12, R11, 0x100, R12 ;  /* 0x000001000b0c7825 */ /* 0x000fe200078e000c */
[----:B------:R-:W1:Y:S04]  /*0a00*/  LDG.E R0, desc[UR8][R14.64] ;  /* 0x000000080e007981 */ /* 0x000e68000c1e1900 */
[----:B------:R-:W1:Y:S02]  /*0a10*/  LDG.E R8, desc[UR8][R12.64] ;  /* 0x000000080c087981 */ /* 0x000e64000c1e1900 */
[----:B-12--5:R-:W-:-:S05]  /*0a20*/  IMAD R9, R0, R8, R9 ;  /* 0x0000000800097224 */ /* 0x026fca00078e0209 */
        /* <DEDUP_REMOVED lines=10> */
[----:B------:R-:W0:Y:S01]  /*0ad0*/  LDG.E R8, desc[UR8][R12.64+0x300] ;  /* 0x000300080c087981 */ /* 0x000e22000c1e1900 */
[----:B------:R-:W-:Y:S01]  /*0ae0*/  IADD3 R11, PT, PT, R11, 0x4, RZ ;  /* 0x000000040b0b7810 */ /* 0x000fe20007ffe0ff */
[----:B0-----:R-:W-:-:S05]  /*0af0*/  IMAD R9, R0, R8, R19 ;  /* 0x0000000800097224 */ /* 0x001fca00078e0213 */
[----:B------:R3:W-:Y:S02]  /*0b00*/  STG.E desc[UR8][R6.64], R9 ;  /* 0x0000000906007986 */ /* 0x0007e4000c101908 */
.L_x_4:
[----:B------:R-:W-:Y:S05]  /*0b10*/  @!P0 EXIT ;  /* 0x000000000000894d */ /* 0x000fea0003800000 */
[----:B------:R-:W-:Y:S01]  /*0b20*/  IMAD.WIDE.U32 R4, R11, 0x100, R4 ;  /* 0x000001000b047825 */ /* 0x000fe200078e0004 */
[----:B------:R-:W-:-:S03]  /*0b30*/  UIADD3 UR4, UPT, UPT, -UR4, URZ, URZ ;  /* 0x000000ff04047290 */ /* 0x000fc6000fffe1ff */
[----:B------:R-:W-:Y:S01]  /*0b40*/  IMAD.WIDE.U32 R2, R11, 0x4, R2 ;  /* 0x000000040b027825 */ /* 0x000fe200078e0002 */
[----:B------:R-:W-:Y:S02]  /*0b50*/  IADD3 R8, P0, PT, R4, UR10, RZ ;  /* 0x0000000a04087c10 */ /* 0x000fe4000ff1e0ff */
[----:B------:R-:W-:Y:S02]  /*0b60*/  IADD3 R2, P1, PT, R2, UR10, RZ ;  /* 0x0000000a02027c10 */ /* 0x000fe4000ff3e0ff */
[----:B------:R-:W-:Y:S02]  /*0b70*/  IADD3.X R5, PT, PT, R5, UR11, RZ, P0, !PT ;  /* 0x0000000b05057c10 */ /* 0x000fe400087fe4ff */
[----:B------:R-:W-:-:S09]  /*0b80*/  IADD3.X R3, PT, PT, R3, UR11, RZ, P1, !PT ;  /* 0x0000000b03037c10 */ /* 0x000fd20008ffe4ff */
.L_x_5:
[----:B------:R-:W-:Y:S01]  /*0b90*/  MOV R4, R8 ;  /* 0x0000000800047202 */ /* 0x000fe20000000f00 */
[----:B0-----:R0:W1:Y:S05]  /*0ba0*/  LDG.E R0, desc[UR8][R2.64] ;  /* 0x0000000802007981 */ /* 0x00106a000c1e1900 */
[----:B------:R4:W1:Y:S01]  /*0bb0*/  LDG.E R4, desc[UR8][R4.64] ;  /* 0x0000000804047981 */ /* 0x000862000c1e1900 */
[----:B------:R-:W-:Y:S01]  /*0bc0*/  UIADD3 UR4, UPT, UPT, UR4, 0x1, URZ ;  /* 0x0000000104047890 */ /* 0x000fe2000fffe0ff */
[----:B------:R-:W-:-:S03]  /*0bd0*/  IADD3 R8, P0, PT, R8, 0x100, RZ ;  /* 0x0000010008087810 */ /* 0x000fc60007f1e0ff */
[----:B------:R-:W-:Y:S01]  /*0be0*/  UISETP.NE.AND UP0, UPT, UR4, URZ, UPT ;  /* 0x000000ff0400728c */ /* 0x000fe2000bf05270 */
[----:B0-----:R-:W-:Y:S02]  /*0bf0*/  IADD3 R2, P1, PT, R2, 0x4, RZ ;  /* 0x0000000402027810 */ /* 0x001fe40007f3e0ff */
[----:B----4-:R-:W-:Y:S02]  /*0c00*/  IADD3.X R5, PT, PT, RZ, R5, RZ, P0, !PT ;  /* 0x00000005ff057210 */ /* 0x010fe400007fe4ff */
[----:B------:R-:W-:Y:S01]  /*0c10*/  IADD3.X R3, PT, PT, RZ, R3, RZ, P1, !PT ;  /* 0x00000003ff037210 */ /* 0x000fe20000ffe4ff */
[----:B-123-5:R-:W-:-:S05]  /*0c20*/  IMAD R9, R0, R4, R9 ;  /* 0x0000000400097224 */ /* 0x02efca00078e0209 */
[----:B------:R0:W-:Y:S01]  /*0c30*/  STG.E desc[UR8][R6.64], R9 ;  /* 0x0000000906007986 */ /* 0x0001e2000c101908 */
[----:B------:R-:W-:Y:S05]  /*0c40*/  BRA.U UP0, `(.L_x_5) ;  /* 0xfffffffd00d07547 */ /* 0x000fea000b83ffff */
[----:B------:R-:W-:Y:S05]  /*0c50*/  EXIT ;  /* 0x000000000000794d */ /* 0x000fea0003800000 */
.L_x_6:
        /* <DEDUP_REMOVED lines=10> */
.L_x_8:


//--------------------- .nv.shared.reserved.0     --------------------------
	.section	.nv.shared.reserved.0,"aw",@nobits
	.weak		__nv_reservedSMEM_offset_0_alias
	.size		__nv_reservedSMEM_offset_0_alias, 0, 64
	.other		__nv_reservedSMEM_offset_0_alias,@"STO_CUDA_RESERVED_SHARED STV_DEFAULT"
__nv_reservedSMEM_offset_0_alias:
	.zero		0
	.zero		64


//--------------------- .nv.constant0._Z9initArrayPA64_jj --------------------------
	.section	.nv.constant0._Z9initArrayPA64_jj,"a",@progbits
	.sectionflags	@""
	.align	4
.nv.constant0._Z9initArrayPA64_jj:
	.zero		908


//--------------------- .nv.constant0._Z6squarePA64_jS0_j --------------------------
	.section	.nv.constant0._Z6squarePA64_jS0_j,"a",@progbits
	.sectionflags	@""
	.align	4
.nv.constant0._Z6squarePA64_jS0_j:
	.zero		916


//--------------------- SYMBOLS --------------------------

	.type		.nv.reservedSmem.offset0,@object
	.size		.nv.reservedSmem.offset0,0x4
